//
// Generated by NVIDIA NVVM Compiler
//
// Compiler Build ID: CL-36424714
// Cuda compilation tools, release 13.0, V13.0.88
// Based on NVVM 20.0.0
//

.version 9.0
.target sm_100
.address_size 64

	// .globl	_Z11Final_Hellov
.extern .func  (.param .b32 func_retval0) vprintf
(
	.param .b64 vprintf_param_0,
	.param .b64 vprintf_param_1
)
;
.global .align 1 .b8 $str[12] = {70, 105, 110, 97, 108, 95, 72, 101, 108, 108, 111};

.visible .entry _Z11Final_Hellov()
{
	.reg .b32 	%r<3>;
	.reg .b64 	%rd<3>;

	mov.u64 	%rd1, $str;
	cvta.global.u64 	%rd2, %rd1;
	{ // callseq 0, 0
	.param .b64 param0;
	st.param.b64 	[param0], %rd2;
	.param .b64 param1;
	st.param.b64 	[param1], 0;
	.param .b32 retval0;
	call.uni (retval0), 
	vprintf, 
	(
	param0, 
	param1
	);
	ld.param.b32 	%r1, [retval0];
	} // callseq 0
	ret;

}


// ===== COMPILED SASS (sm_100) =====

	.target	sm_100

	.elftype	@"ET_EXEC"


//--------------------- .note.nv.tkinfo           --------------------------
	.section	.note.nv.tkinfo,"",@"SHT_NOTE"
	.sectionflags	@"SHF_NOTE_NV_TKINFO"
	.tkinfo
        /*0018*/ 	.word	0x00000002
        /*0030*/ 	.string	""
        /*0030*/ 	.string	"ptxas"
        /*0030*/ 	.string	"Cuda compilation tools, release 13.0, V13.0.88"
        /*0030*/ 	.string	"Build cuda_13.0.r13.0/compiler.36424714_0"
        /*0030*/ 	.string	"-arch sm_100 -m 64 "



//--------------------- .note.nv.cuinfo           --------------------------
	.section	.note.nv.cuinfo,"",@"SHT_NOTE"
	.sectionflags	@"SHF_NOTE_NV_CUINFO"
        /*0018*/ 	.short	0x0002
        /*001a*/ 	.short	0x0064
        /*001c*/ 	.short	0x0082
	.zero		2


//--------------------- .nv.info                  --------------------------
	.section	.nv.info,"",@"SHT_CUDA_INFO"
	.align	4


	//----- nvinfo : EIATTR_REGCOUNT
	.align		4
        /*0000*/ 	.byte	0x04, 0x2f
        /*0002*/ 	.short	(.L_2 - .L_1)
	.align		4
.L_1:
        /*0004*/ 	.word	index@(_Z11Final_Hellov)
        /*0008*/ 	.word	0x00000018


	//----- nvinfo : EIATTR_FRAME_SIZE
	.align		4
.L_2:
        /*000c*/ 	.byte	0x04, 0x11
        /*000e*/ 	.short	(.L_4 - .L_3)
	.align		4
.L_3:
        /*0010*/ 	.word	index@(_Z11Final_Hellov)
        /*0014*/ 	.word	0x00000000


	//----- nvinfo : EIATTR_MIN_STACK_SIZE
	.align		4
.L_4:
        /*0018*/ 	.byte	0x04, 0x12
        /*001a*/ 	.short	(.L_6 - .L_5)
	.align		4
.L_5:
        /*001c*/ 	.word	index@(_Z11Final_Hellov)
        /*0020*/ 	.word	0x00000000
.L_6:


//--------------------- .nv.compat                --------------------------
	.section	.nv.compat,"",@"SHT_CUDA_COMPAT_INFO"
	.align	4
        /*0000*/ 	.byte	0x02, 0x09, 0x00, 0x00, 0x02, 0x02, 0x01, 0x00, 0x02, 0x05, 0x05, 0x00, 0x03, 0x07, 0x01, 0x01
        /*0010*/ 	.byte	0x02, 0x03, 0x00, 0x00, 0x02, 0x06, 0x01, 0x00, 0x04, 0x0b, 0x08, 0x00, 0x09, 0x00, 0x00, 0x00
        /*0020*/ 	.byte	0x00, 0x00, 0x00, 0x00


//--------------------- .nv.info._Z11Final_Hellov --------------------------
	.section	.nv.info._Z11Final_Hellov,"",@"SHT_CUDA_INFO"
	.sectionflags	@""
	.align	4


	//----- nvinfo : EIATTR_CUDA_API_VERSION
	.align		4
        /*0000*/ 	.byte	0x04, 0x37
        /*0002*/ 	.short	(.L_8 - .L_7)
.L_7:
        /*0004*/ 	.word	0x00000082


	//----- nvinfo : EIATTR_SPARSE_MMA_MASK
	.align		4
.L_8:
        /*0008*/ 	.byte	0x03, 0x50
        /*000a*/ 	.short	0x0000


	//----- nvinfo : EIATTR_MAXREG_COUNT
	.align		4
        /*000c*/ 	.byte	0x03, 0x1b
        /*000e*/ 	.short	0x00ff


	//----- nvinfo : EIATTR_EXTERNS
	.align		4
        /*0010*/ 	.byte	0x04, 0x0f
        /*0012*/ 	.short	(.L_10 - .L_9)


	//   ....[0]....
	.align		4
.L_9:
        /*0014*/ 	.word	index@(vprintf)


	//----- nvinfo : EIATTR_MERCURY_ISA_VERSION
	.align		4
.L_10:
        /*0018*/ 	.byte	0x03, 0x5f
        /*001a*/ 	.short	0x0101


	//----- nvinfo : EIATTR_VRC_CTA_INIT_COUNT
	.align		4
        /*001c*/ 	.byte	0x02, 0x4a
	.zero		1
	.zero		1


	//----- nvinfo : EIATTR_SYSCALL_OFFSETS
	.align		4
        /*0020*/ 	.byte	0x04, 0x46
        /*0022*/ 	.short	(.L_12 - .L_11)


	//   ....[0]....
.L_11:
        /*0024*/ 	.word	0x00000080


	//----- nvinfo : EIATTR_EXIT_INSTR_OFFSETS
	.align		4
.L_12:
        /*0028*/ 	.byte	0x04, 0x1c
        /*002a*/ 	.short	(.L_14 - .L_13)


	//   ....[0]....
.L_13:
        /*002c*/ 	.word	0x00000090


	//----- nvinfo : EIATTR_SW_WAR
	.align		4
.L_14:
        /*0030*/ 	.byte	0x04, 0x36
        /*0032*/ 	.short	(.L_16 - .L_15)
.L_15:
        /*0034*/ 	.word	0x00000008
.L_16:


//--------------------- .nv.callgraph             --------------------------
	.section	.nv.callgraph,"",@"SHT_CUDA_CALLGRAPH"
	.align	4
	.sectionentsize	8
	.align		4
        /*0000*/ 	.word	0x00000000
	.align		4
        /*0004*/ 	.word	0xffffffff
	.align		4
        /*0008*/ 	.word	index@(_Z11Final_Hellov)
	.align		4
        /*000c*/ 	.word	index@(vprintf)
	.align		4
        /*0010*/ 	.word	0x00000000
	.align		4
        /*0014*/ 	.word	0xfffffffe
	.align		4
        /*0018*/ 	.word	0x00000000
	.align		4
        /*001c*/ 	.word	0xfffffffd
	.align		4
        /*0020*/ 	.word	0x00000000
	.align		4
        /*0024*/ 	.word	0xfffffffc


//--------------------- .nv.constant4             --------------------------
	.section	.nv.constant4,"a",@progbits
	.align	8
	.align		8
.nv.constant4:
        /*0000*/ 	.dword	vprintf
	.align		8
        /*0008*/ 	.dword	$str


//--------------------- .text._Z11Final_Hellov    --------------------------
	.section	.text._Z11Final_Hellov,"ax",@progbits
	.align	128
        .global         _Z11Final_Hellov
        .type           _Z11Final_Hellov,@function
        .size           _Z11Final_Hellov,(.L_x_2 - _Z11Final_Hellov)
        .other          _Z11Final_Hellov,@"STO_CUDA_ENTRY STV_DEFAULT"
_Z11Final_Hellov:
.text._Z11Final_Hellov:
[----:B------:R-:W0:Y:S01]  /*0000*/  LDC R1, c[0x0][0x37c] ;  /* 0x0000df00ff017b82 */ /* 0x000e220000000800 */
[----:B------:R-:W-:Y:S01]  /*0010*/  MOV R0, 0x0 ;  /* 0x0000000000007802 */ /* 0x000fe20000000f00 */
[----:B------:R-:W1:Y:S01]  /*0020*/  LDCU.64 UR4, c[0x4][0x8] ;  /* 0x01000100ff0477ac */ /* 0x000e620008000a00 */
[----:B------:R-:W-:-:S05]  /*0030*/  CS2R R6, SRZ ;  /* 0x0000000000067805 */ /* 0x000fca000001ff00 */
[----:B------:R2:W3:Y:S01]  /*0040*/  LDC.64 R2, c[0x4][R0] ;  /* 0x0100000000027b82 */ /* 0x0004e20000000a00 */
[----:B-1----:R-:W-:Y:S02]  /*0050*/  IMAD.U32 R4, RZ, RZ, UR4 ;  /* 0x00000004ff047e24 */ /* 0x002fe4000f8e00ff */
[----:B--2---:R-:W-:-:S07]  /*0060*/  IMAD.U32 R5, RZ, RZ, UR5 ;  /* 0x00000005ff057e24 */ /* 0x004fce000f8e00ff */
[----:B------:R-:W-:-:S07]  /*0070*/  LEPC R20, `(.L_x_0) ;  /* 0x000000001014794e */ /* 0x000fce0000000000 */
[----:B0--3--:R-:W-:Y:S05]  /*0080*/  CALL.ABS.NOINC R2 ;  /* 0x0000000002007343 */ /* 0x009fea0003c00000 */
.L_x_0:
[----:B------:R-:W-:Y:S05]  /*0090*/  EXIT ;  /* 0x000000000000794d */ /* 0x000fea0003800000 */
.L_x_1:
[----:B------:R-:W-:-:S00]  /*00a0*/  BRA `(.L_x_1) ;  /* 0xfffffffc00fc7947 */ /* 0x000fc0000383ffff */
[----:B------:R-:W-:-:S00]  /*00b0*/  NOP ;  /* 0x0000000000007918 */ /* 0x000fc00000000000 */
        /* <DEDUP_REMOVED lines=12> */
.L_x_2:


//--------------------- .nv.global.init           --------------------------
	.section	.nv.global.init,"aw",@progbits
.nv.global.init:
	.type		$str,@object
	.size		$str,(.L_0 - $str)
$str:
        /*0000*/ 	.byte	0x46, 0x69, 0x6e, 0x61, 0x6c, 0x5f, 0x48, 0x65, 0x6c, 0x6c, 0x6f, 0x00
.L_0:


//--------------------- .nv.shared.reserved.0     --------------------------
	.section	.nv.shared.reserved.0,"aw",@nobits
	.weak		__nv_reservedSMEM_offset_0_alias
	.size		__nv_reservedSMEM_offset_0_alias, 0, 64
	.other		__nv_reservedSMEM_offset_0_alias,@"STO_CUDA_RESERVED_SHARED STV_DEFAULT"
__nv_reservedSMEM_offset_0_alias:
	.zero		0
	.zero		64


//--------------------- .nv.constant0._Z11Final_Hellov --------------------------
	.section	.nv.constant0._Z11Final_Hellov,"a",@progbits
	.sectionflags	@""
	.align	4
.nv.constant0._Z11Final_Hellov:
	.zero		896


//--------------------- SYMBOLS --------------------------

	.type		.nv.reservedSmem.offset0,@object
	.size		.nv.reservedSmem.offset0,0x4
	.type		vprintf,@function
